//
// Generated by NVIDIA NVVM Compiler
//
// Compiler Build ID: CL-36424714
// Cuda compilation tools, release 13.0, V13.0.88
// Based on NVVM 20.0.0
//

.version 9.0
.target sm_100
.address_size 64

	// .globl	_Z14add_A_B_kerneliiPfS_S_
.extern .func  (.param .b32 func_retval0) vprintf
(
	.param .b64 vprintf_param_0,
	.param .b64 vprintf_param_1
)
;
// _ZZ14add_A_B_kerneliiPfS_S_E5sA_ld has been demoted
// _ZZ14add_A_B_kerneliiPfS_S_E5sB_ld has been demoted
.global .align 1 .b8 $str[54] = {10, 76, 76, 58, 58, 32, 65, 91, 48, 93, 32, 61, 32, 37, 55, 46, 51, 102, 44, 32, 66, 91, 48, 93, 32, 61, 32, 37, 55, 46, 51, 102, 44, 32, 37, 108, 117, 44, 32, 37, 108, 117, 44, 32, 37, 108, 117, 44, 32, 37, 108, 117, 10};

.visible .entry _Z14add_A_B_kerneliiPfS_S_(
	.param .u32 _Z14add_A_B_kerneliiPfS_S__param_0,
	.param .u32 _Z14add_A_B_kerneliiPfS_S__param_1,
	.param .u64 .ptr .align 1 _Z14add_A_B_kerneliiPfS_S__param_2,
	.param .u64 .ptr .align 1 _Z14add_A_B_kerneliiPfS_S__param_3,
	.param .u64 .ptr .align 1 _Z14add_A_B_kerneliiPfS_S__param_4
)
{
	.local .align 16 .b8 	__local_depot0[48];
	.reg .b64 	%SP;
	.reg .b64 	%SPL;
	.reg .pred 	%p<2>;
	.reg .b32 	%r<28>;
	.reg .b32 	%f<6>;
	.reg .b64 	%rd<24>;
	.reg .b64 	%fd<3>;
	// demoted variable
	.shared .align 4 .b8 _ZZ14add_A_B_kerneliiPfS_S_E5sA_ld[16384];
	// demoted variable
	.shared .align 4 .b8 _ZZ14add_A_B_kerneliiPfS_S_E5sB_ld[16384];
	mov.u64 	%SPL, __local_depot0;
	cvta.local.u64 	%SP, %SPL;
	ld.param.u32 	%r4, [_Z14add_A_B_kerneliiPfS_S__param_1];
	ld.param.u64 	%rd2, [_Z14add_A_B_kerneliiPfS_S__param_2];
	ld.param.u64 	%rd3, [_Z14add_A_B_kerneliiPfS_S__param_3];
	ld.param.u64 	%rd1, [_Z14add_A_B_kerneliiPfS_S__param_4];
	cvta.to.global.u64 	%rd4, %rd3;
	cvta.to.global.u64 	%rd5, %rd2;
	mov.u32 	%r1, %tid.z;
	mov.u32 	%r2, %tid.y;
	mov.u32 	%r5, %ntid.x;
	mov.u32 	%r3, %tid.x;
	mad.lo.s32 	%r6, %r2, %r5, %r3;
	mad.lo.s32 	%r7, %r4, %r1, %r6;
	mul.wide.u32 	%rd6, %r7, 4;
	add.s64 	%rd7, %rd5, %rd6;
	ld.global.f32 	%f3, [%rd7];
	shl.b32 	%r8, %r1, 9;
	mov.u32 	%r9, _ZZ14add_A_B_kerneliiPfS_S_E5sA_ld;
	add.s32 	%r10, %r9, %r8;
	shl.b32 	%r11, %r6, 2;
	add.s32 	%r12, %r10, %r11;
	st.shared.f32 	[%r12], %f3;
	add.s64 	%rd8, %rd4, %rd6;
	ld.global.f32 	%f4, [%rd8];
	mov.u32 	%r13, _ZZ14add_A_B_kerneliiPfS_S_E5sB_ld;
	add.s32 	%r14, %r13, %r8;
	add.s32 	%r15, %r14, %r11;
	st.shared.f32 	[%r15], %f4;
	shl.b32 	%r16, %r2, 8;
	add.s32 	%r17, %r10, %r16;
	shl.b32 	%r18, %r3, 2;
	add.s32 	%r19, %r17, %r18;
	ld.shared.f32 	%f1, [%r19];
	add.s32 	%r20, %r14, %r16;
	add.s32 	%r21, %r20, %r18;
	ld.shared.f32 	%f2, [%r21];
	or.b32  	%r22, %r1, %r2;
	or.b32  	%r23, %r22, %r3;
	setp.ne.s32 	%p1, %r23, 0;
	@%p1 bra 	$L__BB0_2;
	add.u64 	%rd9, %SP, 0;
	add.u64 	%rd10, %SPL, 0;
	cvt.f64.f32 	%fd1, %f1;
	cvt.f64.f32 	%fd2, %f2;
	st.local.v2.f64 	[%rd10], {%fd1, %fd2};
	cvt.u64.u32 	%rd11, %r13;
	cvta.shared.u64 	%rd12, %rd11;
	cvt.u64.u32 	%rd13, %r9;
	cvta.shared.u64 	%rd14, %rd13;
	st.local.v2.u64 	[%rd10+16], {%rd14, %rd12};
	st.local.v2.u64 	[%rd10+32], {%rd14, %rd12};
	mov.u64 	%rd15, $str;
	cvta.global.u64 	%rd16, %rd15;
	{ // callseq 0, 0
	.param .b64 param0;
	st.param.b64 	[param0], %rd16;
	.param .b64 param1;
	st.param.b64 	[param1], %rd9;
	.param .b32 retval0;
	call.uni (retval0), 
	vprintf, 
	(
	param0, 
	param1
	);
	ld.param.b32 	%r26, [retval0];
	} // callseq 0
$L__BB0_2:
	cvta.to.global.u64 	%rd17, %rd1;
	add.f32 	%f5, %f1, %f2;
	mul.wide.u32 	%rd18, %r1, 512;
	add.s64 	%rd19, %rd17, %rd18;
	mul.wide.u32 	%rd20, %r2, 256;
	add.s64 	%rd21, %rd19, %rd20;
	mul.wide.u32 	%rd22, %r3, 4;
	add.s64 	%rd23, %rd21, %rd22;
	st.global.f32 	[%rd23], %f5;
	ret;

}


// ===== COMPILED SASS (sm_100) =====

	.target	sm_100

	.elftype	@"ET_EXEC"


//--------------------- .note.nv.tkinfo           --------------------------
	.section	.note.nv.tkinfo,"",@"SHT_NOTE"
	.sectionflags	@"SHF_NOTE_NV_TKINFO"
	.tkinfo
        /*0018*/ 	.word	0x00000002
        /*0030*/ 	.string	""
        /*0030*/ 	.string	"ptxas"
        /*0030*/ 	.string	"Cuda compilation tools, release 13.0, V13.0.88"
        /*0030*/ 	.string	"Build cuda_13.0.r13.0/compiler.36424714_0"
        /*0030*/ 	.string	"-arch sm_100 -m 64 "



//--------------------- .note.nv.cuinfo           --------------------------
	.section	.note.nv.cuinfo,"",@"SHT_NOTE"
	.sectionflags	@"SHF_NOTE_NV_CUINFO"
        /*0018*/ 	.short	0x0002
        /*001a*/ 	.short	0x0064
        /*001c*/ 	.short	0x0082
	.zero		2


//--------------------- .nv.info                  --------------------------
	.section	.nv.info,"",@"SHT_CUDA_INFO"
	.align	4


	//----- nvinfo : EIATTR_REGCOUNT
	.align		4
        /*0000*/ 	.byte	0x04, 0x2f
        /*0002*/ 	.short	(.L_2 - .L_1)
	.align		4
.L_1:
        /*0004*/ 	.word	index@(_Z14add_A_B_kerneliiPfS_S_)
        /*0008*/ 	.word	0x0000001a


	//----- nvinfo : EIATTR_FRAME_SIZE
	.align		4
.L_2:
        /*000c*/ 	.byte	0x04, 0x11
        /*000e*/ 	.short	(.L_4 - .L_3)
	.align		4
.L_3:
        /*0010*/ 	.word	index@(_Z14add_A_B_kerneliiPfS_S_)
        /*0014*/ 	.word	0x00000030


	//----- nvinfo : EIATTR_MIN_STACK_SIZE
	.align		4
.L_4:
        /*0018*/ 	.byte	0x04, 0x12
        /*001a*/ 	.short	(.L_6 - .L_5)
	.align		4
.L_5:
        /*001c*/ 	.word	index@(_Z14add_A_B_kerneliiPfS_S_)
        /*0020*/ 	.word	0x00000030
.L_6:


//--------------------- .nv.compat                --------------------------
	.section	.nv.compat,"",@"SHT_CUDA_COMPAT_INFO"
	.align	4
        /*0000*/ 	.byte	0x02, 0x09, 0x00, 0x00, 0x02, 0x02, 0x01, 0x00, 0x02, 0x05, 0x05, 0x00, 0x03, 0x07, 0x01, 0x01
        /*0010*/ 	.byte	0x02, 0x03, 0x00, 0x00, 0x02, 0x06, 0x01, 0x00, 0x04, 0x0b, 0x08, 0x00, 0x09, 0x00, 0x00, 0x00
        /*0020*/ 	.byte	0x00, 0x00, 0x00, 0x00


//--------------------- .nv.info._Z14add_A_B_kerneliiPfS_S_ --------------------------
	.section	.nv.info._Z14add_A_B_kerneliiPfS_S_,"",@"SHT_CUDA_INFO"
	.sectionflags	@""
	.align	4


	//----- nvinfo : EIATTR_CUDA_API_VERSION
	.align		4
        /*0000*/ 	.byte	0x04, 0x37
        /*0002*/ 	.short	(.L_8 - .L_7)
.L_7:
        /*0004*/ 	.word	0x00000082


	//----- nvinfo : EIATTR_KPARAM_INFO
	.align		4
.L_8:
        /*0008*/ 	.byte	0x04, 0x17
        /*000a*/ 	.short	(.L_10 - .L_9)
.L_9:
        /*000c*/ 	.word	0x00000000
        /*0010*/ 	.short	0x0004
        /*0012*/ 	.short	0x0018
        /*0014*/ 	.byte	0x00, 0xf5, 0x21, 0x00


	//----- nvinfo : EIATTR_KPARAM_INFO
	.align		4
.L_10:
        /*0018*/ 	.byte	0x04, 0x17
        /*001a*/ 	.short	(.L_12 - .L_11)
.L_11:
        /*001c*/ 	.word	0x00000000
        /*0020*/ 	.short	0x0003
        /*0022*/ 	.short	0x0010
        /*0024*/ 	.byte	0x00, 0xf5, 0x21, 0x00


	//----- nvinfo : EIATTR_KPARAM_INFO
	.align		4
.L_12:
        /*0028*/ 	.byte	0x04, 0x17
        /*002a*/ 	.short	(.L_14 - .L_13)
.L_13:
        /*002c*/ 	.word	0x00000000
        /*0030*/ 	.short	0x0002
        /*0032*/ 	.short	0x0008
        /*0034*/ 	.byte	0x00, 0xf5, 0x21, 0x00


	//----- nvinfo : EIATTR_KPARAM_INFO
	.align		4
.L_14:
        /*0038*/ 	.byte	0x04, 0x17
        /*003a*/ 	.short	(.L_16 - .L_15)
.L_15:
        /*003c*/ 	.word	0x00000000
        /*0040*/ 	.short	0x0001
        /*0042*/ 	.short	0x0004
        /*0044*/ 	.byte	0x00, 0xf0, 0x11, 0x00


	//----- nvinfo : EIATTR_KPARAM_INFO
	.align		4
.L_16:
        /*0048*/ 	.byte	0x04, 0x17
        /*004a*/ 	.short	(.L_18 - .L_17)
.L_17:
        /*004c*/ 	.word	0x00000000
        /*0050*/ 	.short	0x0000
        /*0052*/ 	.short	0x0000
        /*0054*/ 	.byte	0x00, 0xf0, 0x11, 0x00


	//----- nvinfo : EIATTR_SPARSE_MMA_MASK
	.align		4
.L_18:
        /*0058*/ 	.byte	0x03, 0x50
        /*005a*/ 	.short	0x0000


	//----- nvinfo : EIATTR_MAXREG_COUNT
	.align		4
        /*005c*/ 	.byte	0x03, 0x1b
        /*005e*/ 	.short	0x00ff


	//----- nvinfo : EIATTR_EXTERNS
	.align		4
        /*0060*/ 	.byte	0x04, 0x0f
        /*0062*/ 	.short	(.L_20 - .L_19)


	//   ....[0]....
	.align		4
.L_19:
        /*0064*/ 	.word	index@(vprintf)


	//----- nvinfo : EIATTR_MERCURY_ISA_VERSION
	.align		4
.L_20:
        /*0068*/ 	.byte	0x03, 0x5f
        /*006a*/ 	.short	0x0101


	//----- nvinfo : EIATTR_VRC_CTA_INIT_COUNT
	.align		4
        /*006c*/ 	.byte	0x02, 0x4a
	.zero		1
	.zero		1


	//----- nvinfo : EIATTR_SYSCALL_OFFSETS
	.align		4
        /*0070*/ 	.byte	0x04, 0x46
        /*0072*/ 	.short	(.L_22 - .L_21)


	//   ....[0]....
.L_21:
        /*0074*/ 	.word	0x00000380


	//----- nvinfo : EIATTR_EXIT_INSTR_OFFSETS
	.align		4
.L_22:
        /*0078*/ 	.byte	0x04, 0x1c
        /*007a*/ 	.short	(.L_24 - .L_23)


	//   ....[0]....
.L_23:
        /*007c*/ 	.word	0x00000400


	//----- nvinfo : EIATTR_CRS_STACK_SIZE
	.align		4
.L_24:
        /*0080*/ 	.byte	0x04, 0x1e
        /*0082*/ 	.short	(.L_26 - .L_25)
.L_25:
        /*0084*/ 	.word	0x00000000


	//----- nvinfo : EIATTR_CBANK_PARAM_SIZE
	.align		4
.L_26:
        /*0088*/ 	.byte	0x03, 0x19
        /*008a*/ 	.short	0x0020


	//----- nvinfo : EIATTR_PARAM_CBANK
	.align		4
        /*008c*/ 	.byte	0x04, 0x0a
        /*008e*/ 	.short	(.L_28 - .L_27)
	.align		4
.L_27:
        /*0090*/ 	.word	index@(.nv.constant0._Z14add_A_B_kerneliiPfS_S_)
        /*0094*/ 	.short	0x0380
        /*0096*/ 	.short	0x0020


	//----- nvinfo : EIATTR_SW_WAR
	.align		4
.L_28:
        /*0098*/ 	.byte	0x04, 0x36
        /*009a*/ 	.short	(.L_30 - .L_29)
.L_29:
        /*009c*/ 	.word	0x00000008
.L_30:


//--------------------- .nv.callgraph             --------------------------
	.section	.nv.callgraph,"",@"SHT_CUDA_CALLGRAPH"
	.align	4
	.sectionentsize	8
	.align		4
        /*0000*/ 	.word	0x00000000
	.align		4
        /*0004*/ 	.word	0xffffffff
	.align		4
        /*0008*/ 	.word	index@(_Z14add_A_B_kerneliiPfS_S_)
	.align		4
        /*000c*/ 	.word	index@(vprintf)
	.align		4
        /*0010*/ 	.word	0x00000000
	.align		4
        /*0014*/ 	.word	0xfffffffe
	.align		4
        /*0018*/ 	.word	0x00000000
	.align		4
        /*001c*/ 	.word	0xfffffffd
	.align		4
        /*0020*/ 	.word	0x00000000
	.align		4
        /*0024*/ 	.word	0xfffffffc


//--------------------- .nv.constant4             --------------------------
	.section	.nv.constant4,"a",@progbits
	.align	8
	.align		8
.nv.constant4:
        /*0000*/ 	.dword	vprintf
	.align		8
        /*0008*/ 	.dword	$str


//--------------------- .text._Z14add_A_B_kerneliiPfS_S_ --------------------------
	.section	.text._Z14add_A_B_kerneliiPfS_S_,"ax",@progbits
	.align	128
        .global         _Z14add_A_B_kerneliiPfS_S_
        .type           _Z14add_A_B_kerneliiPfS_S_,@function
        .size           _Z14add_A_B_kerneliiPfS_S_,(.L_x_3 - _Z14add_A_B_kerneliiPfS_S_)
        .other          _Z14add_A_B_kerneliiPfS_S_,@"STO_CUDA_ENTRY STV_DEFAULT"
_Z14add_A_B_kerneliiPfS_S_:
.text._Z14add_A_B_kerneliiPfS_S_:
[----:B------:R-:W0:Y:S01]  /*0000*/  LDC R1, c[0x0][0x37c] ;  /* 0x0000df00ff017b82 */ /* 0x000e220000000800 */
[----:B------:R-:W1:Y:S01]  /*0010*/  S2R R16, SR_TID.Y ;  /* 0x0000000000107919 */ /* 0x000e620000002200 */
[----:B------:R-:W2:Y:S06]  /*0020*/  LDCU UR5, c[0x0][0x2fc] ;  /* 0x00005f80ff0577ac */ /* 0x000eac0008000800 */
[----:B------:R-:W3:Y:S01]  /*0030*/  LDC.64 R2, c[0x0][0x388] ;  /* 0x0000e200ff027b82 */ /* 0x000ee20000000a00 */
[----:B0-----:R-:W-:Y:S01]  /*0040*/  VIADD R1, R1, 0xffffffd0 ;  /* 0xffffffd001017836 */ /* 0x001fe20000000000 */
[----:B------:R-:W1:Y:S01]  /*0050*/  S2R R17, SR_TID.X ;  /* 0x0000000000117919 */ /* 0x000e620000002100 */
[----:B------:R-:W1:Y:S01]  /*0060*/  LDCU UR4, c[0x0][0x360] ;  /* 0x00006c00ff0477ac */ /* 0x000e620008000800 */
[----:B------:R-:W0:Y:S01]  /*0070*/  S2R R18, SR_TID.Z ;  /* 0x0000000000127919 */ /* 0x000e220000002300 */
[----:B------:R-:W0:Y:S03]  /*0080*/  LDCU UR6, c[0x0][0x384] ;  /* 0x00007080ff0677ac */ /* 0x000e260008000800 */
[----:B------:R-:W4:Y:S01]  /*0090*/  LDC.64 R4, c[0x0][0x390] ;  /* 0x0000e400ff047b82 */ /* 0x000f220000000a00 */
[----:B------:R-:W5:Y:S01]  /*00a0*/  LDCU.64 UR36, c[0x0][0x358] ;  /* 0x00006b00ff2477ac */ /* 0x000f620008000a00 */
[----:B-1----:R-:W-:-:S04]  /*00b0*/  IMAD R7, R16, UR4, R17 ;  /* 0x0000000410077c24 */ /* 0x002fc8000f8e0211 */
[----:B0-----:R-:W-:-:S04]  /*00c0*/  IMAD R9, R18, UR6, R7 ;  /* 0x0000000612097c24 */ /* 0x001fc8000f8e0207 */
[----:B---3--:R-:W-:-:S04]  /*00d0*/  IMAD.WIDE.U32 R2, R9, 0x4, R2 ;  /* 0x0000000409027825 */ /* 0x008fc800078e0002 */
[----:B----4-:R-:W-:Y:S02]  /*00e0*/  IMAD.WIDE.U32 R4, R9, 0x4, R4 ;  /* 0x0000000409047825 */ /* 0x010fe400078e0004 */
[----:B-----5:R-:W3:Y:S04]  /*00f0*/  LDG.E R3, desc[UR36][R2.64] ;  /* 0x0000002402037981 */ /* 0x020ee8000c1e1900 */
[----:B------:R0:W4:Y:S01]  /*0100*/  LDG.E R4, desc[UR36][R4.64] ;  /* 0x0000002404047981 */ /* 0x000122000c1e1900 */
[----:B------:R-:W-:Y:S01]  /*0110*/  MOV R0, 0x400 ;  /* 0x0000040000007802 */ /* 0x000fe20000000f00 */
[----:B------:R-:W1:Y:S01]  /*0120*/  LDCU UR4, c[0x0][0x2f8] ;  /* 0x00005f00ff0477ac */ /* 0x000e620008000800 */
[----:B------:R-:W-:Y:S01]  /*0130*/  LOP3.LUT P0, RZ, R17, R18, R16, 0xfe, !PT ;  /* 0x0000001211ff7212 */ /* 0x000fe2000780fe10 */
[----:B------:R-:W5:Y:S01]  /*0140*/  S2R R15, SR_CgaCtaId ;  /* 0x00000000000f7919 */ /* 0x000f620000008800 */
[----:B------:R-:W-:Y:S01]  /*0150*/  IADD3 R6, PT, PT, R0, 0x4000, RZ ;  /* 0x0000400000067810 */ /* 0x000fe20007ffe0ff */
[----:B------:R-:W-:Y:S01]  /*0160*/  BSSY.RECONVERGENT B6, `(.L_x_0) ;  /* 0x0000023000067945 */ /* 0x000fe20003800200 */
[----:B-----5:R-:W-:-:S02]  /*0170*/  LEA R13, R15, R0, 0x18 ;  /* 0x000000000f0d7211 */ /* 0x020fc400078ec0ff */
[----:B------:R-:W-:-:S03]  /*0180*/  LEA R15, R15, R6, 0x18 ;  /* 0x000000060f0f7211 */ /* 0x000fc600078ec0ff */
[C---:B------:R-:W-:Y:S01]  /*0190*/  IMAD R0, R18.reuse, 0x200, R13 ;  /* 0x0000020012007824 */ /* 0x040fe200078e020d */
[----:B------:R-:W-:-:S03]  /*01a0*/  LEA R6, R18, R15, 0x9 ;  /* 0x0000000f12067211 */ /* 0x000fc600078e48ff */
[C-C-:B------:R-:W-:Y:S01]  /*01b0*/  IMAD R8, R16.reuse, 0x100, R0.reuse ;  /* 0x0000010010087824 */ /* 0x140fe200078e0200 */
[-C--:B------:R-:W-:Y:S01]  /*01c0*/  LEA R10, R16, R6.reuse, 0x8 ;  /* 0x00000006100a7211 */ /* 0x080fe200078e40ff */
[C---:B------:R-:W-:Y:S01]  /*01d0*/  IMAD R0, R7.reuse, 0x4, R0 ;  /* 0x0000000407007824 */ /* 0x040fe200078e0200 */
[----:B0-----:R-:W-:Y:S01]  /*01e0*/  LEA R5, R7, R6, 0x2 ;  /* 0x0000000607057211 */ /* 0x001fe200078e10ff */
[C---:B------:R-:W-:Y:S01]  /*01f0*/  IMAD R8, R17.reuse, 0x4, R8 ;  /* 0x0000000411087824 */ /* 0x040fe200078e0208 */
[----:B------:R-:W-:Y:S02]  /*0200*/  LEA R2, R17, R10, 0x2 ;  /* 0x0000000a11027211 */ /* 0x000fe400078e10ff */
[----:B-1----:R-:W-:-:S05]  /*0210*/  IADD3 R6, P1, PT, R1, UR4, RZ ;  /* 0x0000000401067c10 */ /* 0x002fca000ff3e0ff */
[----:B--2---:R-:W-:Y:S01]  /*0220*/  IMAD.X R7, RZ, RZ, UR5, P1 ;  /* 0x00000005ff077e24 */ /* 0x004fe200088e06ff */
[----:B---3--:R0:W-:Y:S04]  /*0230*/  STS [R0], R3 ;  /* 0x0000000300007388 */ /* 0x0081e80000000800 */
[----:B----4-:R0:W-:Y:S04]  /*0240*/  STS [R5], R4 ;  /* 0x0000000405007388 */ /* 0x0101e80000000800 */
[----:B------:R0:W1:Y:S04]  /*0250*/  LDS R19, [R8] ;  /* 0x0000000008137984 */ /* 0x0000680000000800 */
[----:B------:R-:W2:Y:S01]  /*0260*/  LDS R2, [R2] ;  /* 0x0000000002027984 */ /* 0x000ea20000000800 */
[----:B------:R-:W-:Y:S05]  /*0270*/  @P0 BRA `(.L_x_1) ;  /* 0x0000000000440947 */ /* 0x000fea0003800000 */
[----:B0-----:R-:W0:Y:S01]  /*0280*/  S2R R0, SR_SWINHI ;  /* 0x0000000000007919 */ /* 0x001e220000002f00 */
[----:B-1----:R-:W-:Y:S01]  /*0290*/  F2F.F64.F32 R8, R19 ;  /* 0x0000001300087310 */ /* 0x002fe20000201800 */
[----:B------:R-:W-:Y:S01]  /*02a0*/  MOV R22, 0x0 ;  /* 0x0000000000167802 */ /* 0x000fe20000000f00 */
[----:B------:R-:W1:Y:S05]  /*02b0*/  LDCU.64 UR4, c[0x4][0x8] ;  /* 0x01000100ff0477ac */ /* 0x000e6a0008000a00 */
[----:B------:R-:W3:Y:S01]  /*02c0*/  LDC.64 R22, c[0x4][R22] ;  /* 0x0100000016167b82 */ /* 0x000ee20000000a00 */
[----:B--2---:R-:W2:Y:S01]  /*02d0*/  F2F.F64.F32 R10, R2 ;  /* 0x00000002000a7310 */ /* 0x004ea20000201800 */
[----:B-1----:R-:W-:Y:S01]  /*02e0*/  MOV R4, UR4 ;  /* 0x0000000400047c02 */ /* 0x002fe20008000f00 */
[----:B------:R-:W-:Y:S01]  /*02f0*/  IMAD.U32 R5, RZ, RZ, UR5 ;  /* 0x00000005ff057e24 */ /* 0x000fe2000f8e00ff */
[----:B--2---:R1:W-:Y:S01]  /*0300*/  STL.128 [R1], R8 ;  /* 0x0000000801007387 */ /* 0x0043e20000100c00 */
[----:B------:R-:W-:-:S02]  /*0310*/  MOV R14, R15 ;  /* 0x0000000f000e7202 */ /* 0x000fc40000000f00 */
[-C--:B0-----:R-:W-:Y:S02]  /*0320*/  MOV R15, R0.reuse ;  /* 0x00000000000f7202 */ /* 0x081fe40000000f00 */
[----:B------:R-:W-:Y:S02]  /*0330*/  MOV R12, R13 ;  /* 0x0000000d000c7202 */ /* 0x000fe40000000f00 */
[----:B------:R-:W-:-:S05]  /*0340*/  MOV R13, R0 ;  /* 0x00000000000d7202 */ /* 0x000fca0000000f00 */
[----:B------:R1:W-:Y:S04]  /*0350*/  STL.128 [R1+0x10], R12 ;  /* 0x0000100c01007387 */ /* 0x0003e80000100c00 */
[----:B------:R1:W-:Y:S02]  /*0360*/  STL.128 [R1+0x20], R12 ;  /* 0x0000200c01007387 */ /* 0x0003e40000100c00 */
[----:B------:R-:W-:-:S07]  /*0370*/  LEPC R20, `(.L_x_1) ;  /* 0x000000001014794e */ /* 0x000fce0000000000 */
[----:B-1-3--:R-:W-:Y:S05]  /*0380*/  CALL.ABS.NOINC R22 ;  /* 0x0000000016007343 */ /* 0x00afea0003c00000 */
.L_x_1:
[----:B------:R-:W-:Y:S05]  /*0390*/  BSYNC.RECONVERGENT B6 ;  /* 0x0000000000067941 */ /* 0x000fea0003800200 */
.L_x_0:
[----:B0-----:R-:W0:Y:S01]  /*03a0*/  LDC.64 R4, c[0x0][0x398] ;  /* 0x0000e600ff047b82 */ /* 0x001e220000000a00 */
[----:B-12---:R-:W-:Y:S01]  /*03b0*/  FADD R19, R19, R2 ;  /* 0x0000000213137221 */ /* 0x006fe20000000000 */
[----:B0-----:R-:W-:-:S04]  /*03c0*/  IMAD.WIDE.U32 R4, R18, 0x200, R4 ;  /* 0x0000020012047825 */ /* 0x001fc800078e0004 */
[----:B------:R-:W-:-:S04]  /*03d0*/  IMAD.WIDE.U32 R4, R16, 0x100, R4 ;  /* 0x0000010010047825 */ /* 0x000fc800078e0004 */
[----:B------:R-:W-:-:S05]  /*03e0*/  IMAD.WIDE.U32 R4, R17, 0x4, R4 ;  /* 0x0000000411047825 */ /* 0x000fca00078e0004 */
[----:B------:R-:W-:Y:S01]  /*03f0*/  STG.E desc[UR36][R4.64], R19 ;  /* 0x0000001304007986 */ /* 0x000fe2000c101924 */
[----:B------:R-:W-:Y:S05]  /*0400*/  EXIT ;  /* 0x000000000000794d */ /* 0x000fea0003800000 */
.L_x_2:
[----:B------:R-:W-:-:S00]  /*0410*/  BRA `(.L_x_2) ;  /* 0xfffffffc00fc7947 */ /* 0x000fc0000383ffff */
[----:B------:R-:W-:-:S00]  /*0420*/  NOP ;  /* 0x0000000000007918 */ /* 0x000fc00000000000 */
        /* <DEDUP_REMOVED lines=13> */
.L_x_3:


//--------------------- .nv.global.init           --------------------------
	.section	.nv.global.init,"aw",@progbits
.nv.global.init:
	.type		$str,@object
	.size		$str,(.L_0 - $str)
$str:
        /*0000*/ 	.byte	0x0a, 0x4c, 0x4c, 0x3a, 0x3a, 0x20, 0x41, 0x5b, 0x30, 0x5d, 0x20, 0x3d, 0x20, 0x25, 0x37, 0x2e
        /*0010*/ 	.byte	0x33, 0x66, 0x2c, 0x20, 0x42, 0x5b, 0x30, 0x5d, 0x20, 0x3d, 0x20, 0x25, 0x37, 0x2e, 0x33, 0x66
        /*0020*/ 	.byte	0x2c, 0x20, 0x25, 0x6c, 0x75, 0x2c, 0x20, 0x25, 0x6c, 0x75, 0x2c, 0x20, 0x25, 0x6c, 0x75, 0x2c
        /*0030*/ 	.byte	0x20, 0x25, 0x6c, 0x75, 0x0a, 0x00
.L_0:


//--------------------- .nv.shared._Z14add_A_B_kerneliiPfS_S_ --------------------------
	.section	.nv.shared._Z14add_A_B_kerneliiPfS_S_,"aw",@nobits
	.sectionflags	@""
	.align	4
.nv.shared._Z14add_A_B_kerneliiPfS_S_:
	.zero		33792


//--------------------- .nv.shared.reserved.0     --------------------------
	.section	.nv.shared.reserved.0,"aw",@nobits
	.weak		__nv_reservedSMEM_offset_0_alias
	.size		__nv_reservedSMEM_offset_0_alias, 0, 64
	.other		__nv_reservedSMEM_offset_0_alias,@"STO_CUDA_RESERVED_SHARED STV_DEFAULT"
__nv_reservedSMEM_offset_0_alias:
	.zero		0
	.zero		64


//--------------------- .nv.constant0._Z14add_A_B_kerneliiPfS_S_ --------------------------
	.section	.nv.constant0._Z14add_A_B_kerneliiPfS_S_,"a",@progbits
	.sectionflags	@""
	.align	4
.nv.constant0._Z14add_A_B_kerneliiPfS_S_:
	.zero		928


//--------------------- SYMBOLS --------------------------

	.type		.nv.reservedSmem.offset0,@object
	.size		.nv.reservedSmem.offset0,0x4
	.type		.nv.reservedSmem.cap,@object
	.size		.nv.reservedSmem.cap,0x4
	.type		vprintf,@function
